//
// Generated by NVIDIA NVVM Compiler
//
// Compiler Build ID: CL-36424714
// Cuda compilation tools, release 13.0, V13.0.88
// Based on NVVM 20.0.0
//

.version 9.0
.target sm_100
.address_size 64

	// .globl	_Z9addKernelPiPKiS1_

.visible .entry _Z9addKernelPiPKiS1_(
	.param .u64 .ptr .align 1 _Z9addKernelPiPKiS1__param_0,
	.param .u64 .ptr .align 1 _Z9addKernelPiPKiS1__param_1,
	.param .u64 .ptr .align 1 _Z9addKernelPiPKiS1__param_2
)
{
	.reg .b32 	%r<4>;
	.reg .b64 	%rd<7>;

	ld.param.u64 	%rd1, [_Z9addKernelPiPKiS1__param_0];
	ld.param.u64 	%rd2, [_Z9addKernelPiPKiS1__param_1];
	ld.param.u64 	%rd3, [_Z9addKernelPiPKiS1__param_2];
	cvta.to.global.u64 	%rd4, %rd1;
	cvta.to.global.u64 	%rd5, %rd3;
	cvta.to.global.u64 	%rd6, %rd2;
	ld.global.u32 	%r1, [%rd6];
	ld.global.u32 	%r2, [%rd5];
	add.s32 	%r3, %r2, %r1;
	st.global.u32 	[%rd4], %r3;
	ret;

}


// ===== COMPILED SASS (sm_100) =====

	.target	sm_100

	.elftype	@"ET_EXEC"


//--------------------- .note.nv.tkinfo           --------------------------
	.section	.note.nv.tkinfo,"",@"SHT_NOTE"
	.sectionflags	@"SHF_NOTE_NV_TKINFO"
	.tkinfo
        /*0018*/ 	.word	0x00000002
        /*0030*/ 	.string	""
        /*0030*/ 	.string	"ptxas"
        /*0030*/ 	.string	"Cuda compilation tools, release 13.0, V13.0.88"
        /*0030*/ 	.string	"Build cuda_13.0.r13.0/compiler.36424714_0"
        /*0030*/ 	.string	"-arch sm_100 -m 64 "



//--------------------- .note.nv.cuinfo           --------------------------
	.section	.note.nv.cuinfo,"",@"SHT_NOTE"
	.sectionflags	@"SHF_NOTE_NV_CUINFO"
        /*0018*/ 	.short	0x0002
        /*001a*/ 	.short	0x0064
        /*001c*/ 	.short	0x0082
	.zero		2


//--------------------- .nv.info                  --------------------------
	.section	.nv.info,"",@"SHT_CUDA_INFO"
	.align	4


	//----- nvinfo : EIATTR_REGCOUNT
	.align		4
        /*0000*/ 	.byte	0x04, 0x2f
        /*0002*/ 	.short	(.L_1 - .L_0)
	.align		4
.L_0:
        /*0004*/ 	.word	index@(_Z9addKernelPiPKiS1_)
        /*0008*/ 	.word	0x0000000c


	//----- nvinfo : EIATTR_FRAME_SIZE
	.align		4
.L_1:
        /*000c*/ 	.byte	0x04, 0x11
        /*000e*/ 	.short	(.L_3 - .L_2)
	.align		4
.L_2:
        /*0010*/ 	.word	index@(_Z9addKernelPiPKiS1_)
        /*0014*/ 	.word	0x00000000


	//----- nvinfo : EIATTR_MIN_STACK_SIZE
	.align		4
.L_3:
        /*0018*/ 	.byte	0x04, 0x12
        /*001a*/ 	.short	(.L_5 - .L_4)
	.align		4
.L_4:
        /*001c*/ 	.word	index@(_Z9addKernelPiPKiS1_)
        /*0020*/ 	.word	0x00000000
.L_5:


//--------------------- .nv.compat                --------------------------
	.section	.nv.compat,"",@"SHT_CUDA_COMPAT_INFO"
	.align	4
        /*0000*/ 	.byte	0x02, 0x09, 0x00, 0x00, 0x02, 0x02, 0x01, 0x00, 0x02, 0x05, 0x05, 0x00, 0x03, 0x07, 0x01, 0x01
        /*0010*/ 	.byte	0x02, 0x03, 0x00, 0x00, 0x02, 0x06, 0x01, 0x00, 0x04, 0x0b, 0x08, 0x00, 0x09, 0x00, 0x00, 0x00
        /*0020*/ 	.byte	0x00, 0x00, 0x00, 0x00


//--------------------- .nv.info._Z9addKernelPiPKiS1_ --------------------------
	.section	.nv.info._Z9addKernelPiPKiS1_,"",@"SHT_CUDA_INFO"
	.sectionflags	@""
	.align	4


	//----- nvinfo : EIATTR_CUDA_API_VERSION
	.align		4
        /*0000*/ 	.byte	0x04, 0x37
        /*0002*/ 	.short	(.L_7 - .L_6)
.L_6:
        /*0004*/ 	.word	0x00000082


	//----- nvinfo : EIATTR_KPARAM_INFO
	.align		4
.L_7:
        /*0008*/ 	.byte	0x04, 0x17
        /*000a*/ 	.short	(.L_9 - .L_8)
.L_8:
        /*000c*/ 	.word	0x00000000
        /*0010*/ 	.short	0x0002
        /*0012*/ 	.short	0x0010
        /*0014*/ 	.byte	0x00, 0xf5, 0x21, 0x00


	//----- nvinfo : EIATTR_KPARAM_INFO
	.align		4
.L_9:
        /*0018*/ 	.byte	0x04, 0x17
        /*001a*/ 	.short	(.L_11 - .L_10)
.L_10:
        /*001c*/ 	.word	0x00000000
        /*0020*/ 	.short	0x0001
        /*0022*/ 	.short	0x0008
        /*0024*/ 	.byte	0x00, 0xf5, 0x21, 0x00


	//----- nvinfo : EIATTR_KPARAM_INFO
	.align		4
.L_11:
        /*0028*/ 	.byte	0x04, 0x17
        /*002a*/ 	.short	(.L_13 - .L_12)
.L_12:
        /*002c*/ 	.word	0x00000000
        /*0030*/ 	.short	0x0000
        /*0032*/ 	.short	0x0000
        /*0034*/ 	.byte	0x00, 0xf5, 0x21, 0x00


	//----- nvinfo : EIATTR_SPARSE_MMA_MASK
	.align		4
.L_13:
        /*0038*/ 	.byte	0x03, 0x50
        /*003a*/ 	.short	0x0000


	//----- nvinfo : EIATTR_MAXREG_COUNT
	.align		4
        /*003c*/ 	.byte	0x03, 0x1b
        /*003e*/ 	.short	0x00ff


	//----- nvinfo : EIATTR_MERCURY_ISA_VERSION
	.align		4
        /*0040*/ 	.byte	0x03, 0x5f
        /*0042*/ 	.short	0x0101


	//----- nvinfo : EIATTR_VRC_CTA_INIT_COUNT
	.align		4
        /*0044*/ 	.byte	0x02, 0x4a
	.zero		1
	.zero		1


	//----- nvinfo : EIATTR_EXIT_INSTR_OFFSETS
	.align		4
        /*0048*/ 	.byte	0x04, 0x1c
        /*004a*/ 	.short	(.L_15 - .L_14)


	//   ....[0]....
.L_14:
        /*004c*/ 	.word	0x00000090


	//----- nvinfo : EIATTR_CBANK_PARAM_SIZE
	.align		4
.L_15:
        /*0050*/ 	.byte	0x03, 0x19
        /*0052*/ 	.short	0x0018


	//----- nvinfo : EIATTR_PARAM_CBANK
	.align		4
        /*0054*/ 	.byte	0x04, 0x0a
        /*0056*/ 	.short	(.L_17 - .L_16)
	.align		4
.L_16:
        /*0058*/ 	.word	index@(.nv.constant0._Z9addKernelPiPKiS1_)
        /*005c*/ 	.short	0x0380
        /*005e*/ 	.short	0x0018


	//----- nvinfo : EIATTR_SW_WAR
	.align		4
.L_17:
        /*0060*/ 	.byte	0x04, 0x36
        /*0062*/ 	.short	(.L_19 - .L_18)
.L_18:
        /*0064*/ 	.word	0x00000008
.L_19:


//--------------------- .nv.callgraph             --------------------------
	.section	.nv.callgraph,"",@"SHT_CUDA_CALLGRAPH"
	.align	4
	.sectionentsize	8
	.align		4
        /*0000*/ 	.word	0x00000000
	.align		4
        /*0004*/ 	.word	0xffffffff
	.align		4
        /*0008*/ 	.word	0x00000000
	.align		4
        /*000c*/ 	.word	0xfffffffe
	.align		4
        /*0010*/ 	.word	0x00000000
	.align		4
        /*0014*/ 	.word	0xfffffffd
	.align		4
        /*0018*/ 	.word	0x00000000
	.align		4
        /*001c*/ 	.word	0xfffffffc


//--------------------- .text._Z9addKernelPiPKiS1_ --------------------------
	.section	.text._Z9addKernelPiPKiS1_,"ax",@progbits
	.align	128
        .global         _Z9addKernelPiPKiS1_
        .type           _Z9addKernelPiPKiS1_,@function
        .size           _Z9addKernelPiPKiS1_,(.L_x_1 - _Z9addKernelPiPKiS1_)
        .other          _Z9addKernelPiPKiS1_,@"STO_CUDA_ENTRY STV_DEFAULT"
_Z9addKernelPiPKiS1_:
.text._Z9addKernelPiPKiS1_:
[----:B------:R-:W-:Y:S08]  /*0000*/  LDC R1, c[0x0][0x37c] ;  /* 0x0000df00ff017b82 */ /* 0x000ff00000000800 */
[----:B------:R-:W0:Y:S01]  /*0010*/  LDC.64 R2, c[0x0][0x388] ;  /* 0x0000e200ff027b82 */ /* 0x000e220000000a00 */
[----:B------:R-:W0:Y:S07]  /*0020*/  LDCU.64 UR4, c[0x0][0x358] ;  /* 0x00006b00ff0477ac */ /* 0x000e2e0008000a00 */
[----:B------:R-:W1:Y:S01]  /*0030*/  LDC.64 R4, c[0x0][0x390] ;  /* 0x0000e400ff047b82 */ /* 0x000e620000000a00 */
[----:B0-----:R-:W2:Y:S04]  /*0040*/  LDG.E R2, desc[UR4][R2.64] ;  /* 0x0000000402027981 */ /* 0x001ea8000c1e1900 */
[----:B-1----:R-:W2:Y:S03]  /*0050*/  LDG.E R5, desc[UR4][R4.64] ;  /* 0x0000000404057981 */ /* 0x002ea6000c1e1900 */
[----:B------:R-:W0:Y:S01]  /*0060*/  LDC.64 R6, c[0x0][0x380] ;  /* 0x0000e000ff067b82 */ /* 0x000e220000000a00 */
[----:B--2---:R-:W-:-:S05]  /*0070*/  IADD3 R9, PT, PT, R2, R5, RZ ;  /* 0x0000000502097210 */ /* 0x004fca0007ffe0ff */
[----:B0-----:R-:W-:Y:S01]  /*0080*/  STG.E desc[UR4][R6.64], R9 ;  /* 0x0000000906007986 */ /* 0x001fe2000c101904 */
[----:B------:R-:W-:Y:S05]  /*0090*/  EXIT ;  /* 0x000000000000794d */ /* 0x000fea0003800000 */
.L_x_0:
[----:B------:R-:W-:-:S00]  /*00a0*/  BRA `(.L_x_0) ;  /* 0xfffffffc00fc7947 */ /* 0x000fc0000383ffff */
[----:B------:R-:W-:-:S00]  /*00b0*/  NOP ;  /* 0x0000000000007918 */ /* 0x000fc00000000000 */
        /* <DEDUP_REMOVED lines=12> */
.L_x_1:


//--------------------- .nv.shared.reserved.0     --------------------------
	.section	.nv.shared.reserved.0,"aw",@nobits
	.weak		__nv_reservedSMEM_offset_0_alias
	.size		__nv_reservedSMEM_offset_0_alias, 0, 64
	.other		__nv_reservedSMEM_offset_0_alias,@"STO_CUDA_RESERVED_SHARED STV_DEFAULT"
__nv_reservedSMEM_offset_0_alias:
	.zero		0
	.zero		64


//--------------------- .nv.constant0._Z9addKernelPiPKiS1_ --------------------------
	.section	.nv.constant0._Z9addKernelPiPKiS1_,"a",@progbits
	.sectionflags	@""
	.align	4
.nv.constant0._Z9addKernelPiPKiS1_:
	.zero		920


//--------------------- SYMBOLS --------------------------

	.type		.nv.reservedSmem.offset0,@object
	.size		.nv.reservedSmem.offset0,0x4
